//
// Generated by NVIDIA NVVM Compiler
//
// Compiler Build ID: CL-36424714
// Cuda compilation tools, release 13.0, V13.0.88
// Based on NVVM 20.0.0
//

.version 9.0
.target sm_100
.address_size 64

	// .globl	__hmpp_acc_region__x2fftoqf_loop1D_1

.visible .entry __hmpp_acc_region__x2fftoqf_loop1D_1(
	.param .u32 __hmpp_acc_region__x2fftoqf_loop1D_1_param_0,
	.param .u64 .ptr .align 1 __hmpp_acc_region__x2fftoqf_loop1D_1_param_1,
	.param .u64 .ptr .align 1 __hmpp_acc_region__x2fftoqf_loop1D_1_param_2,
	.param .u64 .ptr .align 1 __hmpp_acc_region__x2fftoqf_loop1D_1_param_3
)
{
	.reg .pred 	%p<2>;
	.reg .b32 	%r<12>;
	.reg .b64 	%rd<11>;

	ld.param.u32 	%r2, [__hmpp_acc_region__x2fftoqf_loop1D_1_param_0];
	ld.param.u64 	%rd1, [__hmpp_acc_region__x2fftoqf_loop1D_1_param_1];
	ld.param.u64 	%rd2, [__hmpp_acc_region__x2fftoqf_loop1D_1_param_2];
	ld.param.u64 	%rd3, [__hmpp_acc_region__x2fftoqf_loop1D_1_param_3];
	mov.u32 	%r3, %ntid.x;
	mov.u32 	%r4, %ntid.y;
	mov.u32 	%r5, %ctaid.x;
	mov.u32 	%r6, %tid.y;
	mov.u32 	%r7, %tid.x;
	mad.lo.s32 	%r8, %r5, %r4, %r6;
	mad.lo.s32 	%r1, %r8, %r3, %r7;
	setp.ge.s32 	%p1, %r1, %r2;
	@%p1 bra 	$L__BB0_2;
	cvta.to.global.u64 	%rd4, %rd1;
	cvta.to.global.u64 	%rd5, %rd2;
	cvta.to.global.u64 	%rd6, %rd3;
	mul.wide.s32 	%rd7, %r1, 4;
	add.s64 	%rd8, %rd4, %rd7;
	ld.global.u32 	%r9, [%rd8];
	add.s64 	%rd9, %rd5, %rd7;
	ld.global.u32 	%r10, [%rd9];
	add.s32 	%r11, %r10, %r9;
	add.s64 	%rd10, %rd6, %rd7;
	st.global.u32 	[%rd10], %r11;
$L__BB0_2:
	ret;

}


// ===== COMPILED SASS (sm_100) =====

	.target	sm_100

	.elftype	@"ET_EXEC"


//--------------------- .note.nv.tkinfo           --------------------------
	.section	.note.nv.tkinfo,"",@"SHT_NOTE"
	.sectionflags	@"SHF_NOTE_NV_TKINFO"
	.tkinfo
        /*0018*/ 	.word	0x00000002
        /*0030*/ 	.string	""
        /*0030*/ 	.string	"ptxas"
        /*0030*/ 	.string	"Cuda compilation tools, release 13.0, V13.0.88"
        /*0030*/ 	.string	"Build cuda_13.0.r13.0/compiler.36424714_0"
        /*0030*/ 	.string	"-arch sm_100 -m 64 "



//--------------------- .note.nv.cuinfo           --------------------------
	.section	.note.nv.cuinfo,"",@"SHT_NOTE"
	.sectionflags	@"SHF_NOTE_NV_CUINFO"
        /*0018*/ 	.short	0x0002
        /*001a*/ 	.short	0x0064
        /*001c*/ 	.short	0x0082
	.zero		2


//--------------------- .nv.info                  --------------------------
	.section	.nv.info,"",@"SHT_CUDA_INFO"
	.align	4


	//----- nvinfo : EIATTR_REGCOUNT
	.align		4
        /*0000*/ 	.byte	0x04, 0x2f
        /*0002*/ 	.short	(.L_1 - .L_0)
	.align		4
.L_0:
        /*0004*/ 	.word	index@(__hmpp_acc_region__x2fftoqf_loop1D_1)
        /*0008*/ 	.word	0x0000000c


	//----- nvinfo : EIATTR_FRAME_SIZE
	.align		4
.L_1:
        /*000c*/ 	.byte	0x04, 0x11
        /*000e*/ 	.short	(.L_3 - .L_2)
	.align		4
.L_2:
        /*0010*/ 	.word	index@(__hmpp_acc_region__x2fftoqf_loop1D_1)
        /*0014*/ 	.word	0x00000000


	//----- nvinfo : EIATTR_MIN_STACK_SIZE
	.align		4
.L_3:
        /*0018*/ 	.byte	0x04, 0x12
        /*001a*/ 	.short	(.L_5 - .L_4)
	.align		4
.L_4:
        /*001c*/ 	.word	index@(__hmpp_acc_region__x2fftoqf_loop1D_1)
        /*0020*/ 	.word	0x00000000
.L_5:


//--------------------- .nv.compat                --------------------------
	.section	.nv.compat,"",@"SHT_CUDA_COMPAT_INFO"
	.align	4
        /*0000*/ 	.byte	0x02, 0x09, 0x00, 0x00, 0x02, 0x02, 0x01, 0x00, 0x02, 0x05, 0x05, 0x00, 0x03, 0x07, 0x01, 0x01
        /*0010*/ 	.byte	0x02, 0x03, 0x00, 0x00, 0x02, 0x06, 0x01, 0x00, 0x04, 0x0b, 0x08, 0x00, 0x09, 0x00, 0x00, 0x00
        /*0020*/ 	.byte	0x00, 0x00, 0x00, 0x00


//--------------------- .nv.info.__hmpp_acc_region__x2fftoqf_loop1D_1 --------------------------
	.section	.nv.info.__hmpp_acc_region__x2fftoqf_loop1D_1,"",@"SHT_CUDA_INFO"
	.sectionflags	@""
	.align	4


	//----- nvinfo : EIATTR_CUDA_API_VERSION
	.align		4
        /*0000*/ 	.byte	0x04, 0x37
        /*0002*/ 	.short	(.L_7 - .L_6)
.L_6:
        /*0004*/ 	.word	0x00000082


	//----- nvinfo : EIATTR_KPARAM_INFO
	.align		4
.L_7:
        /*0008*/ 	.byte	0x04, 0x17
        /*000a*/ 	.short	(.L_9 - .L_8)
.L_8:
        /*000c*/ 	.word	0x00000000
        /*0010*/ 	.short	0x0003
        /*0012*/ 	.short	0x0018
        /*0014*/ 	.byte	0x00, 0xf5, 0x21, 0x00


	//----- nvinfo : EIATTR_KPARAM_INFO
	.align		4
.L_9:
        /*0018*/ 	.byte	0x04, 0x17
        /*001a*/ 	.short	(.L_11 - .L_10)
.L_10:
        /*001c*/ 	.word	0x00000000
        /*0020*/ 	.short	0x0002
        /*0022*/ 	.short	0x0010
        /*0024*/ 	.byte	0x00, 0xf5, 0x21, 0x00


	//----- nvinfo : EIATTR_KPARAM_INFO
	.align		4
.L_11:
        /*0028*/ 	.byte	0x04, 0x17
        /*002a*/ 	.short	(.L_13 - .L_12)
.L_12:
        /*002c*/ 	.word	0x00000000
        /*0030*/ 	.short	0x0001
        /*0032*/ 	.short	0x0008
        /*0034*/ 	.byte	0x00, 0xf5, 0x21, 0x00


	//----- nvinfo : EIATTR_KPARAM_INFO
	.align		4
.L_13:
        /*0038*/ 	.byte	0x04, 0x17
        /*003a*/ 	.short	(.L_15 - .L_14)
.L_14:
        /*003c*/ 	.word	0x00000000
        /*0040*/ 	.short	0x0000
        /*0042*/ 	.short	0x0000
        /*0044*/ 	.byte	0x00, 0xf0, 0x11, 0x00


	//----- nvinfo : EIATTR_SPARSE_MMA_MASK
	.align		4
.L_15:
        /*0048*/ 	.byte	0x03, 0x50
        /*004a*/ 	.short	0x0000


	//----- nvinfo : EIATTR_MAXREG_COUNT
	.align		4
        /*004c*/ 	.byte	0x03, 0x1b
        /*004e*/ 	.short	0x00ff


	//----- nvinfo : EIATTR_MERCURY_ISA_VERSION
	.align		4
        /*0050*/ 	.byte	0x03, 0x5f
        /*0052*/ 	.short	0x0101


	//----- nvinfo : EIATTR_VRC_CTA_INIT_COUNT
	.align		4
        /*0054*/ 	.byte	0x02, 0x4a
	.zero		1
	.zero		1


	//----- nvinfo : EIATTR_EXIT_INSTR_OFFSETS
	.align		4
        /*0058*/ 	.byte	0x04, 0x1c
        /*005a*/ 	.short	(.L_17 - .L_16)


	//   ....[0]....
.L_16:
        /*005c*/ 	.word	0x000000a0


	//   ....[1]....
        /*0060*/ 	.word	0x00000160


	//----- nvinfo : EIATTR_CBANK_PARAM_SIZE
	.align		4
.L_17:
        /*0064*/ 	.byte	0x03, 0x19
        /*0066*/ 	.short	0x0020


	//----- nvinfo : EIATTR_PARAM_CBANK
	.align		4
        /*0068*/ 	.byte	0x04, 0x0a
        /*006a*/ 	.short	(.L_19 - .L_18)
	.align		4
.L_18:
        /*006c*/ 	.word	index@(.nv.constant0.__hmpp_acc_region__x2fftoqf_loop1D_1)
        /*0070*/ 	.short	0x0380
        /*0072*/ 	.short	0x0020


	//----- nvinfo : EIATTR_SW_WAR
	.align		4
.L_19:
        /*0074*/ 	.byte	0x04, 0x36
        /*0076*/ 	.short	(.L_21 - .L_20)
.L_20:
        /*0078*/ 	.word	0x00000008
.L_21:


//--------------------- .nv.callgraph             --------------------------
	.section	.nv.callgraph,"",@"SHT_CUDA_CALLGRAPH"
	.align	4
	.sectionentsize	8
	.align		4
        /*0000*/ 	.word	0x00000000
	.align		4
        /*0004*/ 	.word	0xffffffff
	.align		4
        /*0008*/ 	.word	0x00000000
	.align		4
        /*000c*/ 	.word	0xfffffffe
	.align		4
        /*0010*/ 	.word	0x00000000
	.align		4
        /*0014*/ 	.word	0xfffffffd
	.align		4
        /*0018*/ 	.word	0x00000000
	.align		4
        /*001c*/ 	.word	0xfffffffc


//--------------------- .text.__hmpp_acc_region__x2fftoqf_loop1D_1 --------------------------
	.section	.text.__hmpp_acc_region__x2fftoqf_loop1D_1,"ax",@progbits
	.align	128
        .global         __hmpp_acc_region__x2fftoqf_loop1D_1
        .type           __hmpp_acc_region__x2fftoqf_loop1D_1,@function
        .size           __hmpp_acc_region__x2fftoqf_loop1D_1,(.L_x_1 - __hmpp_acc_region__x2fftoqf_loop1D_1)
        .other          __hmpp_acc_region__x2fftoqf_loop1D_1,@"STO_CUDA_ENTRY STV_DEFAULT"
__hmpp_acc_region__x2fftoqf_loop1D_1:
.text.__hmpp_acc_region__x2fftoqf_loop1D_1:
[----:B------:R-:W-:Y:S01]  /*0000*/  LDC R1, c[0x0][0x37c] ;  /* 0x0000df00ff017b82 */ /* 0x000fe20000000800 */
[----:B------:R-:W0:Y:S01]  /*0010*/  S2R R0, SR_CTAID.X ;  /* 0x0000000000007919 */ /* 0x000e220000002500 */
[----:B------:R-:W1:Y:S01]  /*0020*/  LDCU UR4, c[0x0][0x360] ;  /* 0x00006c00ff0477ac */ /* 0x000e620008000800 */
[----:B------:R-:W0:Y:S01]  /*0030*/  S2R R3, SR_TID.Y ;  /* 0x0000000000037919 */ /* 0x000e220000002200 */
[----:B------:R-:W0:Y:S01]  /*0040*/  LDCU UR5, c[0x0][0x364] ;  /* 0x00006c80ff0577ac */ /* 0x000e220008000800 */
[----:B------:R-:W1:Y:S01]  /*0050*/  S2R R9, SR_TID.X ;  /* 0x0000000000097919 */ /* 0x000e620000002100 */
[----:B------:R-:W2:Y:S01]  /*0060*/  LDCU UR6, c[0x0][0x380] ;  /* 0x00007000ff0677ac */ /* 0x000ea20008000800 */
[----:B0-----:R-:W-:-:S04]  /*0070*/  IMAD R0, R0, UR5, R3 ;  /* 0x0000000500007c24 */ /* 0x001fc8000f8e0203 */
[----:B-1----:R-:W-:-:S05]  /*0080*/  IMAD R9, R0, UR4, R9 ;  /* 0x0000000400097c24 */ /* 0x002fca000f8e0209 */
[----:B--2---:R-:W-:-:S13]  /*0090*/  ISETP.GE.AND P0, PT, R9, UR6, PT ;  /* 0x0000000609007c0c */ /* 0x004fda000bf06270 */
[----:B------:R-:W-:Y:S05]  /*00a0*/  @P0 EXIT ;  /* 0x000000000000094d */ /* 0x000fea0003800000 */
[----:B------:R-:W0:Y:S01]  /*00b0*/  LDC.64 R2, c[0x0][0x388] ;  /* 0x0000e200ff027b82 */ /* 0x000e220000000a00 */
[----:B------:R-:W1:Y:S07]  /*00c0*/  LDCU.64 UR4, c[0x0][0x358] ;  /* 0x00006b00ff0477ac */ /* 0x000e6e0008000a00 */
[----:B------:R-:W2:Y:S08]  /*00d0*/  LDC.64 R4, c[0x0][0x390] ;  /* 0x0000e400ff047b82 */ /* 0x000eb00000000a00 */
[----:B------:R-:W3:Y:S01]  /*00e0*/  LDC.64 R6, c[0x0][0x398] ;  /* 0x0000e600ff067b82 */ /* 0x000ee20000000a00 */
[----:B0-----:R-:W-:-:S06]  /*00f0*/  IMAD.WIDE R2, R9, 0x4, R2 ;  /* 0x0000000409027825 */ /* 0x001fcc00078e0202 */
[----:B-1----:R-:W4:Y:S01]  /*0100*/  LDG.E R2, desc[UR4][R2.64] ;  /* 0x0000000402027981 */ /* 0x002f22000c1e1900 */
[----:B--2---:R-:W-:-:S06]  /*0110*/  IMAD.WIDE R4, R9, 0x4, R4 ;  /* 0x0000000409047825 */ /* 0x004fcc00078e0204 */
[----:B------:R-:W4:Y:S01]  /*0120*/  LDG.E R5, desc[UR4][R4.64] ;  /* 0x0000000404057981 */ /* 0x000f22000c1e1900 */
[----:B---3--:R-:W-:Y:S01]  /*0130*/  IMAD.WIDE R6, R9, 0x4, R6 ;  /* 0x0000000409067825 */ /* 0x008fe200078e0206 */
[----:B----4-:R-:W-:-:S05]  /*0140*/  IADD3 R9, PT, PT, R2, R5, RZ ;  /* 0x0000000502097210 */ /* 0x010fca0007ffe0ff */
[----:B------:R-:W-:Y:S01]  /*0150*/  STG.E desc[UR4][R6.64], R9 ;  /* 0x0000000906007986 */ /* 0x000fe2000c101904 */
[----:B------:R-:W-:Y:S05]  /*0160*/  EXIT ;  /* 0x000000000000794d */ /* 0x000fea0003800000 */
.L_x_0:
[----:B------:R-:W-:-:S00]  /*0170*/  BRA `(.L_x_0) ;  /* 0xfffffffc00fc7947 */ /* 0x000fc0000383ffff */
[----:B------:R-:W-:-:S00]  /*0180*/  NOP ;  /* 0x0000000000007918 */ /* 0x000fc00000000000 */
[----:B------:R-:W-:-:S00]  /*0190*/  NOP ;  /* 0x0000000000007918 */ /* 0x000fc00000000000 */
[----:B------:R-:W-:-:S00]  /*01a0*/  NOP ;  /* 0x0000000000007918 */ /* 0x000fc00000000000 */
[----:B------:R-:W-:-:S00]  /*01b0*/  NOP ;  /* 0x0000000000007918 */ /* 0x000fc00000000000 */
[----:B------:R-:W-:-:S00]  /*01c0*/  NOP ;  /* 0x0000000000007918 */ /* 0x000fc00000000000 */
[----:B------:R-:W-:-:S00]  /*01d0*/  NOP ;  /* 0x0000000000007918 */ /* 0x000fc00000000000 */
[----:B------:R-:W-:-:S00]  /*01e0*/  NOP ;  /* 0x0000000000007918 */ /* 0x000fc00000000000 */
[----:B------:R-:W-:-:S00]  /*01f0*/  NOP ;  /* 0x0000000000007918 */ /* 0x000fc00000000000 */
.L_x_1:


//--------------------- .nv.shared.reserved.0     --------------------------
	.section	.nv.shared.reserved.0,"aw",@nobits
	.weak		__nv_reservedSMEM_offset_0_alias
	.size		__nv_reservedSMEM_offset_0_alias, 0, 64
	.other		__nv_reservedSMEM_offset_0_alias,@"STO_CUDA_RESERVED_SHARED STV_DEFAULT"
__nv_reservedSMEM_offset_0_alias:
	.zero		0
	.zero		64


//--------------------- .nv.constant0.__hmpp_acc_region__x2fftoqf_loop1D_1 --------------------------
	.section	.nv.constant0.__hmpp_acc_region__x2fftoqf_loop1D_1,"a",@progbits
	.sectionflags	@""
	.align	4
.nv.constant0.__hmpp_acc_region__x2fftoqf_loop1D_1:
	.zero		928


//--------------------- SYMBOLS --------------------------

	.type		.nv.reservedSmem.offset0,@object
	.size		.nv.reservedSmem.offset0,0x4
